//
// Generated by NVIDIA NVVM Compiler
//
// Compiler Build ID: CL-36424714
// Cuda compilation tools, release 13.0, V13.0.88
// Based on NVVM 20.0.0
//

.version 9.0
.target sm_100
.address_size 64

	// .globl	_Z6kernelP4blobS0_i

.visible .entry _Z6kernelP4blobS0_i(
	.param .u64 .ptr .align 1 _Z6kernelP4blobS0_i_param_0,
	.param .u64 .ptr .align 1 _Z6kernelP4blobS0_i_param_1,
	.param .u32 _Z6kernelP4blobS0_i_param_2
)
{
	.reg .pred 	%p<2>;
	.reg .b32 	%r<6>;
	.reg .b64 	%rd<11>;

	ld.param.u64 	%rd1, [_Z6kernelP4blobS0_i_param_0];
	ld.param.u64 	%rd2, [_Z6kernelP4blobS0_i_param_1];
	ld.param.u32 	%r2, [_Z6kernelP4blobS0_i_param_2];
	mov.u32 	%r3, %tid.x;
	mov.u32 	%r4, %ctaid.x;
	mov.u32 	%r5, %ntid.x;
	mad.lo.s32 	%r1, %r4, %r5, %r3;
	setp.ge.s32 	%p1, %r1, %r2;
	@%p1 bra 	$L__BB0_2;
	cvta.to.global.u64 	%rd3, %rd1;
	cvta.to.global.u64 	%rd4, %rd2;
	cvt.s64.s32 	%rd5, %r1;
	mul.wide.s32 	%rd6, %r1, 8;
	add.s64 	%rd7, %rd3, %rd6;
	ld.global.u64 	%rd8, [%rd7];
	add.s64 	%rd9, %rd8, %rd5;
	add.s64 	%rd10, %rd4, %rd6;
	st.global.u64 	[%rd10], %rd9;
$L__BB0_2:
	ret;

}
	// .globl	_Z8kernel_dP4blobS0_i
.visible .entry _Z8kernel_dP4blobS0_i(
	.param .u64 .ptr .align 1 _Z8kernel_dP4blobS0_i_param_0,
	.param .u64 .ptr .align 1 _Z8kernel_dP4blobS0_i_param_1,
	.param .u32 _Z8kernel_dP4blobS0_i_param_2
)
{
	.reg .pred 	%p<2>;
	.reg .b32 	%r<6>;
	.reg .b64 	%rd<11>;

	ld.param.u64 	%rd1, [_Z8kernel_dP4blobS0_i_param_0];
	ld.param.u64 	%rd2, [_Z8kernel_dP4blobS0_i_param_1];
	ld.param.u32 	%r2, [_Z8kernel_dP4blobS0_i_param_2];
	mov.u32 	%r3, %tid.x;
	mov.u32 	%r4, %ctaid.x;
	mov.u32 	%r5, %ntid.x;
	mad.lo.s32 	%r1, %r4, %r5, %r3;
	setp.ge.s32 	%p1, %r1, %r2;
	@%p1 bra 	$L__BB1_2;
	cvta.to.global.u64 	%rd3, %rd1;
	cvta.to.global.u64 	%rd4, %rd2;
	cvt.s64.s32 	%rd5, %r1;
	mul.wide.s32 	%rd6, %r1, 8;
	add.s64 	%rd7, %rd3, %rd6;
	ld.global.u64 	%rd8, [%rd7];
	add.s64 	%rd9, %rd8, %rd5;
	add.s64 	%rd10, %rd4, %rd6;
	st.global.u64 	[%rd10], %rd9;
$L__BB1_2:
	ret;

}
	// .globl	_Z10nullKernelv
.visible .entry _Z10nullKernelv()
{


	ret;

}


// ===== COMPILED SASS (sm_100) =====

	.target	sm_100

	.elftype	@"ET_EXEC"


//--------------------- .note.nv.tkinfo           --------------------------
	.section	.note.nv.tkinfo,"",@"SHT_NOTE"
	.sectionflags	@"SHF_NOTE_NV_TKINFO"
	.tkinfo
        /*0018*/ 	.word	0x00000002
        /*0030*/ 	.string	""
        /*0030*/ 	.string	"ptxas"
        /*0030*/ 	.string	"Cuda compilation tools, release 13.0, V13.0.88"
        /*0030*/ 	.string	"Build cuda_13.0.r13.0/compiler.36424714_0"
        /*0030*/ 	.string	"-arch sm_100 -m 64 "



//--------------------- .note.nv.cuinfo           --------------------------
	.section	.note.nv.cuinfo,"",@"SHT_NOTE"
	.sectionflags	@"SHF_NOTE_NV_CUINFO"
        /*0018*/ 	.short	0x0002
        /*001a*/ 	.short	0x0064
        /*001c*/ 	.short	0x0082
	.zero		2


//--------------------- .nv.info                  --------------------------
	.section	.nv.info,"",@"SHT_CUDA_INFO"
	.align	4


	//----- nvinfo : EIATTR_REGCOUNT
	.align		4
        /*0000*/ 	.byte	0x04, 0x2f
        /*0002*/ 	.short	(.L_1 - .L_0)
	.align		4
.L_0:
        /*0004*/ 	.word	index@(_Z6kernelP4blobS0_i)
        /*0008*/ 	.word	0x0000000c


	//----- nvinfo : EIATTR_FRAME_SIZE
	.align		4
.L_1:
        /*000c*/ 	.byte	0x04, 0x11
        /*000e*/ 	.short	(.L_3 - .L_2)
	.align		4
.L_2:
        /*0010*/ 	.word	index@(_Z6kernelP4blobS0_i)
        /*0014*/ 	.word	0x00000000


	//----- nvinfo : EIATTR_REGCOUNT
	.align		4
.L_3:
        /*0018*/ 	.byte	0x04, 0x2f
        /*001a*/ 	.short	(.L_5 - .L_4)
	.align		4
.L_4:
        /*001c*/ 	.word	index@(_Z8kernel_dP4blobS0_i)
        /*0020*/ 	.word	0x0000000c


	//----- nvinfo : EIATTR_FRAME_SIZE
	.align		4
.L_5:
        /*0024*/ 	.byte	0x04, 0x11
        /*0026*/ 	.short	(.L_7 - .L_6)
	.align		4
.L_6:
        /*0028*/ 	.word	index@(_Z8kernel_dP4blobS0_i)
        /*002c*/ 	.word	0x00000000


	//----- nvinfo : EIATTR_REGCOUNT
	.align		4
.L_7:
        /*0030*/ 	.byte	0x04, 0x2f
        /*0032*/ 	.short	(.L_9 - .L_8)
	.align		4
.L_8:
        /*0034*/ 	.word	index@(_Z10nullKernelv)
        /*0038*/ 	.word	0x00000004


	//----- nvinfo : EIATTR_FRAME_SIZE
	.align		4
.L_9:
        /*003c*/ 	.byte	0x04, 0x11
        /*003e*/ 	.short	(.L_11 - .L_10)
	.align		4
.L_10:
        /*0040*/ 	.word	index@(_Z10nullKernelv)
        /*0044*/ 	.word	0x00000000


	//----- nvinfo : EIATTR_MIN_STACK_SIZE
	.align		4
.L_11:
        /*0048*/ 	.byte	0x04, 0x12
        /*004a*/ 	.short	(.L_13 - .L_12)
	.align		4
.L_12:
        /*004c*/ 	.word	index@(_Z10nullKernelv)
        /*0050*/ 	.word	0x00000000


	//----- nvinfo : EIATTR_MIN_STACK_SIZE
	.align		4
.L_13:
        /*0054*/ 	.byte	0x04, 0x12
        /*0056*/ 	.short	(.L_15 - .L_14)
	.align		4
.L_14:
        /*0058*/ 	.word	index@(_Z8kernel_dP4blobS0_i)
        /*005c*/ 	.word	0x00000000


	//----- nvinfo : EIATTR_MIN_STACK_SIZE
	.align		4
.L_15:
        /*0060*/ 	.byte	0x04, 0x12
        /*0062*/ 	.short	(.L_17 - .L_16)
	.align		4
.L_16:
        /*0064*/ 	.word	index@(_Z6kernelP4blobS0_i)
        /*0068*/ 	.word	0x00000000
.L_17:


//--------------------- .nv.compat                --------------------------
	.section	.nv.compat,"",@"SHT_CUDA_COMPAT_INFO"
	.align	4
        /*0000*/ 	.byte	0x02, 0x09, 0x00, 0x00, 0x02, 0x02, 0x01, 0x00, 0x02, 0x05, 0x05, 0x00, 0x03, 0x07, 0x01, 0x01
        /*0010*/ 	.byte	0x02, 0x03, 0x00, 0x00, 0x02, 0x06, 0x01, 0x00, 0x04, 0x0b, 0x08, 0x00, 0x09, 0x00, 0x00, 0x00
        /*0020*/ 	.byte	0x00, 0x00, 0x00, 0x00


//--------------------- .nv.info._Z10nullKernelv  --------------------------
	.section	.nv.info._Z10nullKernelv,"",@"SHT_CUDA_INFO"
	.sectionflags	@""
	.align	4


	//----- nvinfo : EIATTR_CUDA_API_VERSION
	.align		4
        /*0000*/ 	.byte	0x04, 0x37
        /*0002*/ 	.short	(.L_19 - .L_18)
.L_18:
        /*0004*/ 	.word	0x00000082


	//----- nvinfo : EIATTR_SPARSE_MMA_MASK
	.align		4
.L_19:
        /*0008*/ 	.byte	0x03, 0x50
        /*000a*/ 	.short	0x0000


	//----- nvinfo : EIATTR_MAXREG_COUNT
	.align		4
        /*000c*/ 	.byte	0x03, 0x1b
        /*000e*/ 	.short	0x00ff


	//----- nvinfo : EIATTR_MERCURY_ISA_VERSION
	.align		4
        /*0010*/ 	.byte	0x03, 0x5f
        /*0012*/ 	.short	0x0101


	//----- nvinfo : EIATTR_VRC_CTA_INIT_COUNT
	.align		4
        /*0014*/ 	.byte	0x02, 0x4a
	.zero		1
	.zero		1


	//----- nvinfo : EIATTR_EXIT_INSTR_OFFSETS
	.align		4
        /*0018*/ 	.byte	0x04, 0x1c
        /*001a*/ 	.short	(.L_21 - .L_20)


	//   ....[0]....
.L_20:
        /*001c*/ 	.word	0x00000010


	//----- nvinfo : EIATTR_SW_WAR
	.align		4
.L_21:
        /*0020*/ 	.byte	0x04, 0x36
        /*0022*/ 	.short	(.L_23 - .L_22)
.L_22:
        /*0024*/ 	.word	0x00000008
.L_23:


//--------------------- .nv.info._Z8kernel_dP4blobS0_i --------------------------
	.section	.nv.info._Z8kernel_dP4blobS0_i,"",@"SHT_CUDA_INFO"
	.sectionflags	@""
	.align	4


	//----- nvinfo : EIATTR_CUDA_API_VERSION
	.align		4
        /*0000*/ 	.byte	0x04, 0x37
        /*0002*/ 	.short	(.L_25 - .L_24)
.L_24:
        /*0004*/ 	.word	0x00000082


	//----- nvinfo : EIATTR_KPARAM_INFO
	.align		4
.L_25:
        /*0008*/ 	.byte	0x04, 0x17
        /*000a*/ 	.short	(.L_27 - .L_26)
.L_26:
        /*000c*/ 	.word	0x00000000
        /*0010*/ 	.short	0x0002
        /*0012*/ 	.short	0x0010
        /*0014*/ 	.byte	0x00, 0xf0, 0x11, 0x00


	//----- nvinfo : EIATTR_KPARAM_INFO
	.align		4
.L_27:
        /*0018*/ 	.byte	0x04, 0x17
        /*001a*/ 	.short	(.L_29 - .L_28)
.L_28:
        /*001c*/ 	.word	0x00000000
        /*0020*/ 	.short	0x0001
        /*0022*/ 	.short	0x0008
        /*0024*/ 	.byte	0x00, 0xf5, 0x21, 0x00


	//----- nvinfo : EIATTR_KPARAM_INFO
	.align		4
.L_29:
        /*0028*/ 	.byte	0x04, 0x17
        /*002a*/ 	.short	(.L_31 - .L_30)
.L_30:
        /*002c*/ 	.word	0x00000000
        /*0030*/ 	.short	0x0000
        /*0032*/ 	.short	0x0000
        /*0034*/ 	.byte	0x00, 0xf5, 0x21, 0x00


	//----- nvinfo : EIATTR_SPARSE_MMA_MASK
	.align		4
.L_31:
        /*0038*/ 	.byte	0x03, 0x50
        /*003a*/ 	.short	0x0000


	//----- nvinfo : EIATTR_MAXREG_COUNT
	.align		4
        /*003c*/ 	.byte	0x03, 0x1b
        /*003e*/ 	.short	0x00ff


	//----- nvinfo : EIATTR_MERCURY_ISA_VERSION
	.align		4
        /*0040*/ 	.byte	0x03, 0x5f
        /*0042*/ 	.short	0x0101


	//----- nvinfo : EIATTR_VRC_CTA_INIT_COUNT
	.align		4
        /*0044*/ 	.byte	0x02, 0x4a
	.zero		1
	.zero		1


	//----- nvinfo : EIATTR_EXIT_INSTR_OFFSETS
	.align		4
        /*0048*/ 	.byte	0x04, 0x1c
        /*004a*/ 	.short	(.L_33 - .L_32)


	//   ....[0]....
.L_32:
        /*004c*/ 	.word	0x00000070


	//   ....[1]....
        /*0050*/ 	.word	0x00000110


	//----- nvinfo : EIATTR_CBANK_PARAM_SIZE
	.align		4
.L_33:
        /*0054*/ 	.byte	0x03, 0x19
        /*0056*/ 	.short	0x0014


	//----- nvinfo : EIATTR_PARAM_CBANK
	.align		4
        /*0058*/ 	.byte	0x04, 0x0a
        /*005a*/ 	.short	(.L_35 - .L_34)
	.align		4
.L_34:
        /*005c*/ 	.word	index@(.nv.constant0._Z8kernel_dP4blobS0_i)
        /*0060*/ 	.short	0x0380
        /*0062*/ 	.short	0x0014


	//----- nvinfo : EIATTR_SW_WAR
	.align		4
.L_35:
        /*0064*/ 	.byte	0x04, 0x36
        /*0066*/ 	.short	(.L_37 - .L_36)
.L_36:
        /*0068*/ 	.word	0x00000008
.L_37:


//--------------------- .nv.info._Z6kernelP4blobS0_i --------------------------
	.section	.nv.info._Z6kernelP4blobS0_i,"",@"SHT_CUDA_INFO"
	.sectionflags	@""
	.align	4


	//----- nvinfo : EIATTR_CUDA_API_VERSION
	.align		4
        /*0000*/ 	.byte	0x04, 0x37
        /*0002*/ 	.short	(.L_39 - .L_38)
.L_38:
        /*0004*/ 	.word	0x00000082


	//----- nvinfo : EIATTR_KPARAM_INFO
	.align		4
.L_39:
        /*0008*/ 	.byte	0x04, 0x17
        /*000a*/ 	.short	(.L_41 - .L_40)
.L_40:
        /*000c*/ 	.word	0x00000000
        /*0010*/ 	.short	0x0002
        /*0012*/ 	.short	0x0010
        /*0014*/ 	.byte	0x00, 0xf0, 0x11, 0x00


	//----- nvinfo : EIATTR_KPARAM_INFO
	.align		4
.L_41:
        /*0018*/ 	.byte	0x04, 0x17
        /*001a*/ 	.short	(.L_43 - .L_42)
.L_42:
        /*001c*/ 	.word	0x00000000
        /*0020*/ 	.short	0x0001
        /*0022*/ 	.short	0x0008
        /*0024*/ 	.byte	0x00, 0xf5, 0x21, 0x00


	//----- nvinfo : EIATTR_KPARAM_INFO
	.align		4
.L_43:
        /*0028*/ 	.byte	0x04, 0x17
        /*002a*/ 	.short	(.L_45 - .L_44)
.L_44:
        /*002c*/ 	.word	0x00000000
        /*0030*/ 	.short	0x0000
        /*0032*/ 	.short	0x0000
        /*0034*/ 	.byte	0x00, 0xf5, 0x21, 0x00


	//----- nvinfo : EIATTR_SPARSE_MMA_MASK
	.align		4
.L_45:
        /*0038*/ 	.byte	0x03, 0x50
        /*003a*/ 	.short	0x0000


	//----- nvinfo : EIATTR_MAXREG_COUNT
	.align		4
        /*003c*/ 	.byte	0x03, 0x1b
        /*003e*/ 	.short	0x00ff


	//----- nvinfo : EIATTR_MERCURY_ISA_VERSION
	.align		4
        /*0040*/ 	.byte	0x03, 0x5f
        /*0042*/ 	.short	0x0101


	//----- nvinfo : EIATTR_VRC_CTA_INIT_COUNT
	.align		4
        /*0044*/ 	.byte	0x02, 0x4a
	.zero		1
	.zero		1


	//----- nvinfo : EIATTR_EXIT_INSTR_OFFSETS
	.align		4
        /*0048*/ 	.byte	0x04, 0x1c
        /*004a*/ 	.short	(.L_47 - .L_46)


	//   ....[0]....
.L_46:
        /*004c*/ 	.word	0x00000070


	//   ....[1]....
        /*0050*/ 	.word	0x00000110


	//----- nvinfo : EIATTR_CBANK_PARAM_SIZE
	.align		4
.L_47:
        /*0054*/ 	.byte	0x03, 0x19
        /*0056*/ 	.short	0x0014


	//----- nvinfo : EIATTR_PARAM_CBANK
	.align		4
        /*0058*/ 	.byte	0x04, 0x0a
        /*005a*/ 	.short	(.L_49 - .L_48)
	.align		4
.L_48:
        /*005c*/ 	.word	index@(.nv.constant0._Z6kernelP4blobS0_i)
        /*0060*/ 	.short	0x0380
        /*0062*/ 	.short	0x0014


	//----- nvinfo : EIATTR_SW_WAR
	.align		4
.L_49:
        /*0064*/ 	.byte	0x04, 0x36
        /*0066*/ 	.short	(.L_51 - .L_50)
.L_50:
        /*0068*/ 	.word	0x00000008
.L_51:


//--------------------- .nv.callgraph             --------------------------
	.section	.nv.callgraph,"",@"SHT_CUDA_CALLGRAPH"
	.align	4
	.sectionentsize	8
	.align		4
        /*0000*/ 	.word	0x00000000
	.align		4
        /*0004*/ 	.word	0xffffffff
	.align		4
        /*0008*/ 	.word	0x00000000
	.align		4
        /*000c*/ 	.word	0xfffffffe
	.align		4
        /*0010*/ 	.word	0x00000000
	.align		4
        /*0014*/ 	.word	0xfffffffd
	.align		4
        /*0018*/ 	.word	0x00000000
	.align		4
        /*001c*/ 	.word	0xfffffffc


//--------------------- .text._Z10nullKernelv     --------------------------
	.section	.text._Z10nullKernelv,"ax",@progbits
	.align	128
        .global         _Z10nullKernelv
        .type           _Z10nullKernelv,@function
        .size           _Z10nullKernelv,(.L_x_3 - _Z10nullKernelv)
        .other          _Z10nullKernelv,@"STO_CUDA_ENTRY STV_DEFAULT"
_Z10nullKernelv:
.text._Z10nullKernelv:
[----:B------:R-:W-:Y:S01]  /*0000*/  LDC R1, c[0x0][0x37c] ;  /* 0x0000df00ff017b82 */ /* 0x000fe20000000800 */
[----:B------:R-:W-:Y:S05]  /*0010*/  EXIT ;  /* 0x000000000000794d */ /* 0x000fea0003800000 */
.L_x_0:
[----:B------:R-:W-:-:S00]  /*0020*/  BRA `(.L_x_0) ;  /* 0xfffffffc00fc7947 */ /* 0x000fc0000383ffff */
[----:B------:R-:W-:-:S00]  /*0030*/  NOP ;  /* 0x0000000000007918 */ /* 0x000fc00000000000 */
        /* <DEDUP_REMOVED lines=12> */
.L_x_3:


//--------------------- .text._Z8kernel_dP4blobS0_i --------------------------
	.section	.text._Z8kernel_dP4blobS0_i,"ax",@progbits
	.align	128
        .global         _Z8kernel_dP4blobS0_i
        .type           _Z8kernel_dP4blobS0_i,@function
        .size           _Z8kernel_dP4blobS0_i,(.L_x_4 - _Z8kernel_dP4blobS0_i)
        .other          _Z8kernel_dP4blobS0_i,@"STO_CUDA_ENTRY STV_DEFAULT"
_Z8kernel_dP4blobS0_i:
.text._Z8kernel_dP4blobS0_i:
[----:B------:R-:W-:Y:S01]  /*0000*/  LDC R1, c[0x0][0x37c] ;  /* 0x0000df00ff017b82 */ /* 0x000fe20000000800 */
[----:B------:R-:W0:Y:S07]  /*0010*/  S2R R9, SR_TID.X ;  /* 0x0000000000097919 */ /* 0x000e2e0000002100 */
[----:B------:R-:W0:Y:S01]  /*0020*/  S2UR UR4, SR_CTAID.X ;  /* 0x00000000000479c3 */ /* 0x000e220000002500 */
[----:B------:R-:W1:Y:S07]  /*0030*/  LDCU UR5, c[0x0][0x390] ;  /* 0x00007200ff0577ac */ /* 0x000e6e0008000800 */
[----:B------:R-:W0:Y:S02]  /*0040*/  LDC R0, c[0x0][0x360] ;  /* 0x0000d800ff007b82 */ /* 0x000e240000000800 */
[----:B0-----:R-:W-:-:S05]  /*0050*/  IMAD R9, R0, UR4, R9 ;  /* 0x0000000400097c24 */ /* 0x001fca000f8e0209 */
[----:B-1----:R-:W-:-:S13]  /*0060*/  ISETP.GE.AND P0, PT, R9, UR5, PT ;  /* 0x0000000509007c0c */ /* 0x002fda000bf06270 */
[----:B------:R-:W-:Y:S05]  /*0070*/  @P0 EXIT ;  /* 0x000000000000094d */ /* 0x000fea0003800000 */
[----:B------:R-:W0:Y:S01]  /*0080*/  LDC.64 R2, c[0x0][0x380] ;  /* 0x0000e000ff027b82 */ /* 0x000e220000000a00 */
[----:B------:R-:W1:Y:S07]  /*0090*/  LDCU.64 UR4, c[0x0][0x358] ;  /* 0x00006b00ff0477ac */ /* 0x000e6e0008000a00 */
[----:B------:R-:W2:Y:S01]  /*00a0*/  LDC.64 R4, c[0x0][0x388] ;  /* 0x0000e200ff047b82 */ /* 0x000ea20000000a00 */
[----:B0-----:R-:W-:-:S06]  /*00b0*/  IMAD.WIDE R2, R9, 0x8, R2 ;  /* 0x0000000809027825 */ /* 0x001fcc00078e0202 */
[----:B-1----:R-:W3:Y:S01]  /*00c0*/  LDG.E.64 R2, desc[UR4][R2.64] ;  /* 0x0000000402027981 */ /* 0x002ee2000c1e1b00 */
[C---:B--2---:R-:W-:Y:S01]  /*00d0*/  IMAD.WIDE R4, R9.reuse, 0x8, R4 ;  /* 0x0000000809047825 */ /* 0x044fe200078e0204 */
[----:B---3--:R-:W-:-:S04]  /*00e0*/  IADD3 R6, P0, PT, R9, R2, RZ ;  /* 0x0000000209067210 */ /* 0x008fc80007f1e0ff */
[----:B------:R-:W-:-:S05]  /*00f0*/  LEA.HI.X.SX32 R7, R9, R3, 0x1, P0 ;  /* 0x0000000309077211 */ /* 0x000fca00000f0eff */
[----:B------:R-:W-:Y:S01]  /*0100*/  STG.E.64 desc[UR4][R4.64], R6 ;  /* 0x0000000604007986 */ /* 0x000fe2000c101b04 */
[----:B------:R-:W-:Y:S05]  /*0110*/  EXIT ;  /* 0x000000000000794d */ /* 0x000fea0003800000 */
.L_x_1:
        /* <DEDUP_REMOVED lines=14> */
.L_x_4:


//--------------------- .text._Z6kernelP4blobS0_i --------------------------
	.section	.text._Z6kernelP4blobS0_i,"ax",@progbits
	.align	128
        .global         _Z6kernelP4blobS0_i
        .type           _Z6kernelP4blobS0_i,@function
        .size           _Z6kernelP4blobS0_i,(.L_x_5 - _Z6kernelP4blobS0_i)
        .other          _Z6kernelP4blobS0_i,@"STO_CUDA_ENTRY STV_DEFAULT"
_Z6kernelP4blobS0_i:
.text._Z6kernelP4blobS0_i:
        /* <DEDUP_REMOVED lines=18> */
.L_x_2:
        /* <DEDUP_REMOVED lines=14> */
.L_x_5:


//--------------------- .nv.shared.reserved.0     --------------------------
	.section	.nv.shared.reserved.0,"aw",@nobits
	.weak		__nv_reservedSMEM_offset_0_alias
	.size		__nv_reservedSMEM_offset_0_alias, 0, 64
	.other		__nv_reservedSMEM_offset_0_alias,@"STO_CUDA_RESERVED_SHARED STV_DEFAULT"
__nv_reservedSMEM_offset_0_alias:
	.zero		0
	.zero		64


//--------------------- .nv.constant0._Z10nullKernelv --------------------------
	.section	.nv.constant0._Z10nullKernelv,"a",@progbits
	.sectionflags	@""
	.align	4
.nv.constant0._Z10nullKernelv:
	.zero		896


//--------------------- .nv.constant0._Z8kernel_dP4blobS0_i --------------------------
	.section	.nv.constant0._Z8kernel_dP4blobS0_i,"a",@progbits
	.sectionflags	@""
	.align	4
.nv.constant0._Z8kernel_dP4blobS0_i:
	.zero		916


//--------------------- .nv.constant0._Z6kernelP4blobS0_i --------------------------
	.section	.nv.constant0._Z6kernelP4blobS0_i,"a",@progbits
	.sectionflags	@""
	.align	4
.nv.constant0._Z6kernelP4blobS0_i:
	.zero		916


//--------------------- SYMBOLS --------------------------

	.type		.nv.reservedSmem.offset0,@object
	.size		.nv.reservedSmem.offset0,0x4
